//
// Generated by NVIDIA NVVM Compiler
//
// Compiler Build ID: CL-36424714
// Cuda compilation tools, release 13.0, V13.0.88
// Based on NVVM 20.0.0
//

.version 9.0
.target sm_100
.address_size 64

	// .globl	_Z10initKernelPii

.visible .entry _Z10initKernelPii(
	.param .u64 .ptr .align 1 _Z10initKernelPii_param_0,
	.param .u32 _Z10initKernelPii_param_1
)
{
	.reg .pred 	%p<2>;
	.reg .b32 	%r<7>;
	.reg .b64 	%rd<3>;

	ld.param.u64 	%rd1, [_Z10initKernelPii_param_0];
	ld.param.u32 	%r1, [_Z10initKernelPii_param_1];
	mov.u32 	%r2, %ctaid.x;
	mov.u32 	%r3, %ntid.x;
	mul.lo.s32 	%r4, %r2, %r3;
	mov.u32 	%r5, %tid.x;
	neg.s32 	%r6, %r5;
	setp.ne.s32 	%p1, %r4, %r6;
	@%p1 bra 	$L__BB0_2;
	cvta.to.global.u64 	%rd2, %rd1;
	st.global.u32 	[%rd2], %r1;
$L__BB0_2:
	ret;

}


// ===== COMPILED SASS (sm_100) =====

	.target	sm_100

	.elftype	@"ET_EXEC"


//--------------------- .note.nv.tkinfo           --------------------------
	.section	.note.nv.tkinfo,"",@"SHT_NOTE"
	.sectionflags	@"SHF_NOTE_NV_TKINFO"
	.tkinfo
        /*0018*/ 	.word	0x00000002
        /*0030*/ 	.string	""
        /*0030*/ 	.string	"ptxas"
        /*0030*/ 	.string	"Cuda compilation tools, release 13.0, V13.0.88"
        /*0030*/ 	.string	"Build cuda_13.0.r13.0/compiler.36424714_0"
        /*0030*/ 	.string	"-arch sm_100 -m 64 "



//--------------------- .note.nv.cuinfo           --------------------------
	.section	.note.nv.cuinfo,"",@"SHT_NOTE"
	.sectionflags	@"SHF_NOTE_NV_CUINFO"
        /*0018*/ 	.short	0x0002
        /*001a*/ 	.short	0x0064
        /*001c*/ 	.short	0x0082
	.zero		2


//--------------------- .nv.info                  --------------------------
	.section	.nv.info,"",@"SHT_CUDA_INFO"
	.align	4


	//----- nvinfo : EIATTR_REGCOUNT
	.align		4
        /*0000*/ 	.byte	0x04, 0x2f
        /*0002*/ 	.short	(.L_1 - .L_0)
	.align		4
.L_0:
        /*0004*/ 	.word	index@(_Z10initKernelPii)
        /*0008*/ 	.word	0x00000008


	//----- nvinfo : EIATTR_FRAME_SIZE
	.align		4
.L_1:
        /*000c*/ 	.byte	0x04, 0x11
        /*000e*/ 	.short	(.L_3 - .L_2)
	.align		4
.L_2:
        /*0010*/ 	.word	index@(_Z10initKernelPii)
        /*0014*/ 	.word	0x00000000


	//----- nvinfo : EIATTR_MIN_STACK_SIZE
	.align		4
.L_3:
        /*0018*/ 	.byte	0x04, 0x12
        /*001a*/ 	.short	(.L_5 - .L_4)
	.align		4
.L_4:
        /*001c*/ 	.word	index@(_Z10initKernelPii)
        /*0020*/ 	.word	0x00000000
.L_5:


//--------------------- .nv.compat                --------------------------
	.section	.nv.compat,"",@"SHT_CUDA_COMPAT_INFO"
	.align	4
        /*0000*/ 	.byte	0x02, 0x09, 0x00, 0x00, 0x02, 0x02, 0x01, 0x00, 0x02, 0x05, 0x05, 0x00, 0x03, 0x07, 0x01, 0x01
        /*0010*/ 	.byte	0x02, 0x03, 0x00, 0x00, 0x02, 0x06, 0x01, 0x00, 0x04, 0x0b, 0x08, 0x00, 0x09, 0x00, 0x00, 0x00
        /*0020*/ 	.byte	0x00, 0x00, 0x00, 0x00


//--------------------- .nv.info._Z10initKernelPii --------------------------
	.section	.nv.info._Z10initKernelPii,"",@"SHT_CUDA_INFO"
	.sectionflags	@""
	.align	4


	//----- nvinfo : EIATTR_CUDA_API_VERSION
	.align		4
        /*0000*/ 	.byte	0x04, 0x37
        /*0002*/ 	.short	(.L_7 - .L_6)
.L_6:
        /*0004*/ 	.word	0x00000082


	//----- nvinfo : EIATTR_KPARAM_INFO
	.align		4
.L_7:
        /*0008*/ 	.byte	0x04, 0x17
        /*000a*/ 	.short	(.L_9 - .L_8)
.L_8:
        /*000c*/ 	.word	0x00000000
        /*0010*/ 	.short	0x0001
        /*0012*/ 	.short	0x0008
        /*0014*/ 	.byte	0x00, 0xf0, 0x11, 0x00


	//----- nvinfo : EIATTR_KPARAM_INFO
	.align		4
.L_9:
        /*0018*/ 	.byte	0x04, 0x17
        /*001a*/ 	.short	(.L_11 - .L_10)
.L_10:
        /*001c*/ 	.word	0x00000000
        /*0020*/ 	.short	0x0000
        /*0022*/ 	.short	0x0000
        /*0024*/ 	.byte	0x00, 0xf5, 0x21, 0x00


	//----- nvinfo : EIATTR_SPARSE_MMA_MASK
	.align		4
.L_11:
        /*0028*/ 	.byte	0x03, 0x50
        /*002a*/ 	.short	0x0000


	//----- nvinfo : EIATTR_MAXREG_COUNT
	.align		4
        /*002c*/ 	.byte	0x03, 0x1b
        /*002e*/ 	.short	0x00ff


	//----- nvinfo : EIATTR_MERCURY_ISA_VERSION
	.align		4
        /*0030*/ 	.byte	0x03, 0x5f
        /*0032*/ 	.short	0x0101


	//----- nvinfo : EIATTR_VRC_CTA_INIT_COUNT
	.align		4
        /*0034*/ 	.byte	0x02, 0x4a
	.zero		1
	.zero		1


	//----- nvinfo : EIATTR_EXIT_INSTR_OFFSETS
	.align		4
        /*0038*/ 	.byte	0x04, 0x1c
        /*003a*/ 	.short	(.L_13 - .L_12)


	//   ....[0]....
.L_12:
        /*003c*/ 	.word	0x00000070


	//   ....[1]....
        /*0040*/ 	.word	0x000000c0


	//----- nvinfo : EIATTR_CBANK_PARAM_SIZE
	.align		4
.L_13:
        /*0044*/ 	.byte	0x03, 0x19
        /*0046*/ 	.short	0x000c


	//----- nvinfo : EIATTR_PARAM_CBANK
	.align		4
        /*0048*/ 	.byte	0x04, 0x0a
        /*004a*/ 	.short	(.L_15 - .L_14)
	.align		4
.L_14:
        /*004c*/ 	.word	index@(.nv.constant0._Z10initKernelPii)
        /*0050*/ 	.short	0x0380
        /*0052*/ 	.short	0x000c


	//----- nvinfo : EIATTR_SW_WAR
	.align		4
.L_15:
        /*0054*/ 	.byte	0x04, 0x36
        /*0056*/ 	.short	(.L_17 - .L_16)
.L_16:
        /*0058*/ 	.word	0x00000008
.L_17:


//--------------------- .nv.callgraph             --------------------------
	.section	.nv.callgraph,"",@"SHT_CUDA_CALLGRAPH"
	.align	4
	.sectionentsize	8
	.align		4
        /*0000*/ 	.word	0x00000000
	.align		4
        /*0004*/ 	.word	0xffffffff
	.align		4
        /*0008*/ 	.word	0x00000000
	.align		4
        /*000c*/ 	.word	0xfffffffe
	.align		4
        /*0010*/ 	.word	0x00000000
	.align		4
        /*0014*/ 	.word	0xfffffffd
	.align		4
        /*0018*/ 	.word	0x00000000
	.align		4
        /*001c*/ 	.word	0xfffffffc


//--------------------- .text._Z10initKernelPii   --------------------------
	.section	.text._Z10initKernelPii,"ax",@progbits
	.align	128
        .global         _Z10initKernelPii
        .type           _Z10initKernelPii,@function
        .size           _Z10initKernelPii,(.L_x_1 - _Z10initKernelPii)
        .other          _Z10initKernelPii,@"STO_CUDA_ENTRY STV_DEFAULT"
_Z10initKernelPii:
.text._Z10initKernelPii:
[----:B------:R-:W-:Y:S01]  /*0000*/  LDC R1, c[0x0][0x37c] ;  /* 0x0000df00ff017b82 */ /* 0x000fe20000000800 */
[----:B------:R-:W0:Y:S07]  /*0010*/  S2R R0, SR_TID.X ;  /* 0x0000000000007919 */ /* 0x000e2e0000002100 */
[----:B------:R-:W1:Y:S01]  /*0020*/  S2UR UR4, SR_CTAID.X ;  /* 0x00000000000479c3 */ /* 0x000e620000002500 */
[----:B------:R-:W1:Y:S02]  /*0030*/  LDCU UR5, c[0x0][0x360] ;  /* 0x00006c00ff0577ac */ /* 0x000e640008000800 */
[----:B-1----:R-:W-:Y:S01]  /*0040*/  UIMAD UR4, UR4, UR5, URZ ;  /* 0x00000005040472a4 */ /* 0x002fe2000f8e02ff */
[----:B0-----:R-:W-:-:S05]  /*0050*/  IADD3 R0, PT, PT, -R0, RZ, RZ ;  /* 0x000000ff00007210 */ /* 0x001fca0007ffe1ff */
[----:B------:R-:W-:-:S13]  /*0060*/  ISETP.NE.AND P0, PT, R0, UR4, PT ;  /* 0x0000000400007c0c */ /* 0x000fda000bf05270 */
[----:B------:R-:W-:Y:S05]  /*0070*/  @P0 EXIT ;  /* 0x000000000000094d */ /* 0x000fea0003800000 */
[----:B------:R-:W0:Y:S01]  /*0080*/  LDC R5, c[0x0][0x388] ;  /* 0x0000e200ff057b82 */ /* 0x000e220000000800 */
[----:B------:R-:W0:Y:S07]  /*0090*/  LDCU.64 UR4, c[0x0][0x358] ;  /* 0x00006b00ff0477ac */ /* 0x000e2e0008000a00 */
[----:B------:R-:W0:Y:S02]  /*00a0*/  LDC.64 R2, c[0x0][0x380] ;  /* 0x0000e000ff027b82 */ /* 0x000e240000000a00 */
[----:B0-----:R-:W-:Y:S01]  /*00b0*/  STG.E desc[UR4][R2.64], R5 ;  /* 0x0000000502007986 */ /* 0x001fe2000c101904 */
[----:B------:R-:W-:Y:S05]  /*00c0*/  EXIT ;  /* 0x000000000000794d */ /* 0x000fea0003800000 */
.L_x_0:
[----:B------:R-:W-:-:S00]  /*00d0*/  BRA `(.L_x_0) ;  /* 0xfffffffc00fc7947 */ /* 0x000fc0000383ffff */
[----:B------:R-:W-:-:S00]  /*00e0*/  NOP ;  /* 0x0000000000007918 */ /* 0x000fc00000000000 */
        /* <DEDUP_REMOVED lines=9> */
.L_x_1:


//--------------------- .nv.shared.reserved.0     --------------------------
	.section	.nv.shared.reserved.0,"aw",@nobits
	.weak		__nv_reservedSMEM_offset_0_alias
	.size		__nv_reservedSMEM_offset_0_alias, 0, 64
	.other		__nv_reservedSMEM_offset_0_alias,@"STO_CUDA_RESERVED_SHARED STV_DEFAULT"
__nv_reservedSMEM_offset_0_alias:
	.zero		0
	.zero		64


//--------------------- .nv.constant0._Z10initKernelPii --------------------------
	.section	.nv.constant0._Z10initKernelPii,"a",@progbits
	.sectionflags	@""
	.align	4
.nv.constant0._Z10initKernelPii:
	.zero		908


//--------------------- SYMBOLS --------------------------

	.type		.nv.reservedSmem.offset0,@object
	.size		.nv.reservedSmem.offset0,0x4
